	.headerflags	@"EF_CUDA_TEXMODE_UNIFIED EF_CUDA_64BIT_ADDRESS EF_CUDA_ACCELERATORS EF_CUDA_SM90 EF_CUDA_VIRTUAL_SM(EF_CUDA_SM90)"
	.elftype	@"ET_EXEC"


//--------------------- .nv.info                  --------------------------
	.section	.nv.info,"",@"SHT_CUDA_INFO"
	.align	4


	//----- nvinfo : EIATTR_REGCOUNT
	.align		4
        /*0000*/ 	.byte	0x04, 0x2f
        /*0002*/ 	.short	(.L_1 - .L_0)
	.align		4
.L_0:
        /*0004*/ 	.word	index@(triton_poi_fused_convolution_relu_threshold_backward_16)
        /*0008*/ 	.word	0x00000020


	//----- nvinfo : EIATTR_MIN_STACK_SIZE
	.align		4
.L_1:
        /*000c*/ 	.byte	0x04, 0x12
        /*000e*/ 	.short	(.L_3 - .L_2)
	.align		4
.L_2:
        /*0010*/ 	.word	index@(triton_poi_fused_convolution_relu_threshold_backward_16)
        /*0014*/ 	.word	0x00000000


	//----- nvinfo : EIATTR_FRAME_SIZE
	.align		4
.L_3:
        /*0018*/ 	.byte	0x04, 0x11
        /*001a*/ 	.short	(.L_5 - .L_4)
	.align		4
.L_4:
        /*001c*/ 	.word	index@(triton_poi_fused_convolution_relu_threshold_backward_16)
        /*0020*/ 	.word	0x00000000


	//----- nvinfo : EIATTR_MIN_STACK_SIZE
	.align		4
.L_5:
        /*0024*/ 	.byte	0x04, 0x12
        /*0026*/ 	.short	(.L_7 - .L_6)
	.align		4
.L_6:
        /*0028*/ 	.word	index@(triton_poi_fused_convolution_relu_threshold_backward_16)
        /*002c*/ 	.word	0x00000000
.L_7:


//--------------------- .nv.info.triton_poi_fused_convolution_relu_threshold_backward_16 --------------------------
	.section	.nv.info.triton_poi_fused_convolution_relu_threshold_backward_16,"",@"SHT_CUDA_INFO"
	.sectionflags	@""
	.align	4


	//----- nvinfo : EIATTR_CUDA_API_VERSION
	.align		4
        /*0000*/ 	.byte	0x04, 0x37
        /*0002*/ 	.short	(.L_9 - .L_8)
.L_8:
        /*0004*/ 	.word	0x0000007c


	//----- nvinfo : EIATTR_KPARAM_INFO
	.align		4
.L_9:
        /*0008*/ 	.byte	0x04, 0x17
        /*000a*/ 	.short	(.L_11 - .L_10)
.L_10:
        /*000c*/ 	.word	0x00000000
        /*0010*/ 	.short	0x0005
        /*0012*/ 	.short	0x0024
        /*0014*/ 	.byte	0x00, 0xf0, 0x11, 0x00


	//----- nvinfo : EIATTR_KPARAM_INFO
	.align		4
.L_11:
        /*0018*/ 	.byte	0x04, 0x17
        /*001a*/ 	.short	(.L_13 - .L_12)
.L_12:
        /*001c*/ 	.word	0x00000000
        /*0020*/ 	.short	0x0004
        /*0022*/ 	.short	0x0020
        /*0024*/ 	.byte	0x00, 0xf0, 0x11, 0x00


	//----- nvinfo : EIATTR_KPARAM_INFO
	.align		4
.L_13:
        /*0028*/ 	.byte	0x04, 0x17
        /*002a*/ 	.short	(.L_15 - .L_14)
.L_14:
        /*002c*/ 	.word	0x00000000
        /*0030*/ 	.short	0x0003
        /*0032*/ 	.short	0x0018
        /*0034*/ 	.byte	0x00, 0xf4, 0x21, 0x00


	//----- nvinfo : EIATTR_KPARAM_INFO
	.align		4
.L_15:
        /*0038*/ 	.byte	0x04, 0x17
        /*003a*/ 	.short	(.L_17 - .L_16)
.L_16:
        /*003c*/ 	.word	0x00000000
        /*0040*/ 	.short	0x0002
        /*0042*/ 	.short	0x0010
        /*0044*/ 	.byte	0x00, 0xf4, 0x21, 0x00


	//----- nvinfo : EIATTR_KPARAM_INFO
	.align		4
.L_17:
        /*0048*/ 	.byte	0x04, 0x17
        /*004a*/ 	.short	(.L_19 - .L_18)
.L_18:
        /*004c*/ 	.word	0x00000000
        /*0050*/ 	.short	0x0001
        /*0052*/ 	.short	0x0008
        /*0054*/ 	.byte	0x00, 0xf4, 0x21, 0x00


	//----- nvinfo : EIATTR_KPARAM_INFO
	.align		4
.L_19:
        /*0058*/ 	.byte	0x04, 0x17
        /*005a*/ 	.short	(.L_21 - .L_20)
.L_20:
        /*005c*/ 	.word	0x00000000
        /*0060*/ 	.short	0x0000
        /*0062*/ 	.short	0x0000
        /*0064*/ 	.byte	0x00, 0xf4, 0x21, 0x00


	//----- nvinfo : EIATTR_SPARSE_MMA_MASK
	.align		4
.L_21:
        /*0068*/ 	.byte	0x03, 0x50
        /*006a*/ 	.short	0x0000


	//----- nvinfo : EIATTR_MAXREG_COUNT
	.align		4
        /*006c*/ 	.byte	0x03, 0x1b
        /*006e*/ 	.short	0x00ff


	//----- nvinfo : EIATTR_EXIT_INSTR_OFFSETS
	.align		4
        /*0070*/ 	.byte	0x04, 0x1c
        /*0072*/ 	.short	(.L_23 - .L_22)


	//   ....[0]....
.L_22:
        /*0074*/ 	.word	0x00000ab0


	//   ....[1]....
        /*0078*/ 	.word	0x00000ad0


	//----- nvinfo : EIATTR_REQNTID
	.align		4
.L_23:
        /*007c*/ 	.byte	0x04, 0x10
        /*007e*/ 	.short	(.L_25 - .L_24)
.L_24:
        /*0080*/ 	.word	0x00000080
        /*0084*/ 	.word	0x00000001
        /*0088*/ 	.word	0x00000001


	//----- nvinfo : EIATTR_CBANK_PARAM_SIZE
	.align		4
.L_25:
        /*008c*/ 	.byte	0x03, 0x19
        /*008e*/ 	.short	0x0028


	//----- nvinfo : EIATTR_PARAM_CBANK
	.align		4
        /*0090*/ 	.byte	0x04, 0x0a
        /*0092*/ 	.short	(.L_27 - .L_26)
	.align		4
.L_26:
        /*0094*/ 	.word	index@(.nv.constant0.triton_poi_fused_convolution_relu_threshold_backward_16)
        /*0098*/ 	.short	0x0210
        /*009a*/ 	.short	0x0028


	//----- nvinfo : EIATTR_SW_WAR
	.align		4
.L_27:
        /*009c*/ 	.byte	0x04, 0x36
        /*009e*/ 	.short	(.L_29 - .L_28)
.L_28:
        /*00a0*/ 	.word	0x00000008
.L_29:


//--------------------- .nv.callgraph             --------------------------
	.section	.nv.callgraph,"",@"SHT_CUDA_CALLGRAPH"
	.align	4
	.sectionentsize	8
	.align		4
        /*0000*/ 	.word	0x00000000
	.align		4
        /*0004*/ 	.word	0xffffffff
	.align		4
        /*0008*/ 	.word	0x00000000
	.align		4
        /*000c*/ 	.word	0xfffffffe
	.align		4
        /*0010*/ 	.word	0x00000000
	.align		4
        /*0014*/ 	.word	0xfffffffd
	.align		4
        /*0018*/ 	.word	0x00000000
	.align		4
        /*001c*/ 	.word	0xfffffffc


//--------------------- .text.triton_poi_fused_convolution_relu_threshold_backward_16 --------------------------
	.section	.text.triton_poi_fused_convolution_relu_threshold_backward_16,"ax",@progbits
	.sectionflags	@"SHF_BARRIERS=1"
	.align	128
        .global         triton_poi_fused_convolution_relu_threshold_backward_16
        .type           triton_poi_fused_convolution_relu_threshold_backward_16,@function
        .size           triton_poi_fused_convolution_relu_threshold_backward_16,(.L_x_1 - triton_poi_fused_convolution_relu_threshold_backward_16)
        .other          triton_poi_fused_convolution_relu_threshold_backward_16,@"STO_CUDA_ENTRY STV_DEFAULT"
triton_poi_fused_convolution_relu_threshold_backward_16:
.text.triton_poi_fused_convolution_relu_threshold_backward_16:
[----:B------:R-:W0:Y:S01]  /*0000*/  LDC R1, c[0x0][0x28] ;  /* 0x00000a00ff017b82 */ /* 0x000e220000000800 */
[----:B------:R-:W1:Y:S07]  /*0010*/  S2R R21, SR_TID.X ;  /* 0x0000000000157919 */ /* 0x000e6e0000002100 */
[----:B------:R-:W2:Y:S01]  /*0020*/  S2UR UR8, SR_CTAID.X ;  /* 0x00000000000879c3 */ /* 0x000ea20000002500 */
[----:B------:R-:W-:Y:S01]  /*0030*/  ULDC.64 UR6, c[0x0][0x208] ;  /* 0x0000820000067ab9 */ /* 0x000fe20000000a00 */
[----:B------:R-:W3:Y:S06]  /*0040*/  S2R R0, SR_CTAID.Y ;  /* 0x0000000000007919 */ /* 0x000eec0000002600 */
[----:B------:R-:W4:Y:S08]  /*0050*/  LDC.64 R16, c[0x0][0x218] ;  /* 0x00008600ff107b82 */ /* 0x000f300000000a00 */
[----:B------:R-:W5:Y:S01]  /*0060*/  LDC.64 R22, c[0x0][0x210] ;  /* 0x00008400ff167b82 */ /* 0x000f620000000a00 */
[----:B--2---:R-:W-:-:S02]  /*0070*/  UISETP.GE.AND UP0, UPT, UR8, 0x40, UPT ;  /* 0x000000400800788c */ /* 0x004fc4000bf06270 */
[----:B------:R-:W-:-:S04]  /*0080*/  IMAD.U32 R7, RZ, RZ, UR8 ;  /* 0x00000008ff077e24 */ /* 0x000fc8000f8e00ff */
[----:B------:R-:W-:Y:S01]  /*0090*/  PLOP3.LUT P0, PT, PT, PT, UP0, 0x80, 0x0 ;  /* 0x000000000000781c */ /* 0x000fe20003f0f008 */
[----:B-1----:R-:W-:Y:S01]  /*00a0*/  IMAD.SHL.U32 R3, R21, 0x8, RZ ;  /* 0x0000000815037824 */ /* 0x002fe200078e00ff */
[----:B------:R-:W-:Y:S01]  /*00b0*/  PLOP3.LUT P1, PT, PT, PT, UP0, 0x80, 0x0 ;  /* 0x000000000000781c */ /* 0x000fe20003f2f008 */
[----:B---3--:R-:W-:Y:S01]  /*00c0*/  IMAD.SHL.U32 R20, R0, 0x400, RZ ;  /* 0x0000040000147824 */ /* 0x008fe200078e00ff */
[----:B------:R-:W-:Y:S02]  /*00d0*/  SHF.R.S32.HI R2, RZ, 0x15, R0 ;  /* 0x00000015ff027819 */ /* 0x000fe40000011400 */
[----:B------:R-:W-:Y:S02]  /*00e0*/  LOP3.LUT R3, R3, 0x3f8, RZ, 0xc0, !PT ;  /* 0x000003f803037812 */ /* 0x000fe400078ec0ff */
[----:B------:R-:W-:Y:S02]  /*00f0*/  SGXT R2, R2, 0x1 ;  /* 0x000000010202781a */ /* 0x000fe40000000200 */
[----:B------:R-:W-:-:S02]  /*0100*/  LOP3.LUT R0, R20, R3, RZ, 0xfc, !PT ;  /* 0x0000000314007212 */ /* 0x000fc400078efcff */
[----:B------:R-:W-:Y:S02]  /*0110*/  LOP3.LUT R19, R20, 0x4, R3, 0xfe, !PT ;  /* 0x0000000414137812 */ /* 0x000fe400078efe03 */
[C---:B------:R-:W-:Y:S02]  /*0120*/  LEA.HI R4, R2.reuse, R0, RZ, 0x9 ;  /* 0x0000000002047211 */ /* 0x040fe400078f48ff */
[----:B------:R-:W-:Y:S02]  /*0130*/  LEA.HI R2, R2, R19, RZ, 0x9 ;  /* 0x0000001302027211 */ /* 0x000fe400078f48ff */
[C---:B------:R-:W-:Y:S01]  /*0140*/  LOP3.LUT R5, R4.reuse, 0xfffffe00, RZ, 0xc0, !PT ;  /* 0xfffffe0004057812 */ /* 0x040fe200078ec0ff */
[----:B------:R-:W-:Y:S01]  /*0150*/  IMAD.SHL.U32 R6, R4, 0x40, RZ ;  /* 0x0000004004067824 */ /* 0x000fe200078e00ff */
[----:B------:R-:W-:-:S03]  /*0160*/  LOP3.LUT R2, R2, 0xfffffe00, RZ, 0xc0, !PT ;  /* 0xfffffe0002027812 */ /* 0x000fc600078ec0ff */
[----:B------:R-:W-:Y:S01]  /*0170*/  IMAD.IADD R9, R0, 0x1, -R5 ;  /* 0x0000000100097824 */ /* 0x000fe200078e0a05 */
[----:B------:R-:W-:Y:S01]  /*0180*/  LOP3.LUT R6, R6, 0xffff8000, RZ, 0xc0, !PT ;  /* 0xffff800006067812 */ /* 0x000fe200078ec0ff */
[----:B------:R-:W-:Y:S01]  /*0190*/  IMAD.IADD R19, R19, 0x1, -R2 ;  /* 0x0000000113137824 */ /* 0x000fe200078e0a02 */
[----:B------:R-:W-:-:S03]  /*01a0*/  CS2R R4, SRZ ;  /* 0x0000000000047805 */ /* 0x000fc6000001ff00 */
[----:B------:R-:W-:Y:S01]  /*01b0*/  IMAD R8, R7, 0x200, R6 ;  /* 0x0000020007087824 */ /* 0x000fe200078e0206 */
[----:B------:R-:W-:-:S03]  /*01c0*/  CS2R R6, SRZ ;  /* 0x0000000000067805 */ /* 0x000fc6000001ff00 */
[--C-:B------:R-:W-:Y:S02]  /*01d0*/  IMAD.IADD R0, R9, 0x1, R8.reuse ;  /* 0x0000000109007824 */ /* 0x100fe400078e0208 */
[----:B------:R-:W-:Y:S02]  /*01e0*/  IMAD.IADD R11, R19, 0x1, R8 ;  /* 0x00000001130b7824 */ /* 0x000fe400078e0208 */
[----:B----4-:R-:W-:-:S04]  /*01f0*/  IMAD.WIDE R8, R9, 0x4, R16 ;  /* 0x0000000409087825 */ /* 0x010fc800078e0210 */
[--C-:B-----5:R-:W-:Y:S01]  /*0200*/  IMAD.WIDE R24, R0, 0x4, R22.reuse ;  /* 0x0000000400187825 */ /* 0x120fe200078e0216 */
[----:B------:R-:W-:Y:S02]  /*0210*/  CS2R R12, SRZ ;  /* 0x00000000000c7805 */ /* 0x000fe4000001ff00 */
[----:B------:R-:W-:Y:S01]  /*0220*/  CS2R R14, SRZ ;  /* 0x00000000000e7805 */ /* 0x000fe2000001ff00 */
[----:B------:R-:W-:Y:S01]  /*0230*/  IMAD.WIDE R22, R11, 0x4, R22 ;  /* 0x000000040b167825 */ /* 0x000fe200078e0216 */
[----:B------:R-:W2:Y:S03]  /*0240*/  @!P0 LDG.E.EL.128 R4, desc[UR6][R24.64] ;  /* 0x0000000618048981 */ /* 0x000ea6000c2e1d00 */
[----:B------:R-:W-:Y:S01]  /*0250*/  IMAD.WIDE R16, R19, 0x4, R16 ;  /* 0x0000000413107825 */ /* 0x000fe200078e0210 */
[----:B------:R-:W2:Y:S04]  /*0260*/  LDG.E.EL.128 R8, desc[UR6][R8.64] ;  /* 0x0000000608087981 */ /* 0x000ea8000c2e1d00 */
[----:B------:R-:W3:Y:S04]  /*0270*/  @!P1 LDG.E.EL.128 R12, desc[UR6][R22.64] ;  /* 0x00000006160c9981 */ /* 0x000ee8000c2e1d00 */
[----:B------:R-:W3:Y:S01]  /*0280*/  LDG.E.EL.128 R16, desc[UR6][R16.64] ;  /* 0x0000000610107981 */ /* 0x000ee2000c2e1d00 */
[----:B------:R-:W1:Y:S01]  /*0290*/  S2UR UR5, SR_CgaCtaId ;  /* 0x00000000000579c3 */ /* 0x000e620000008800 */
[----:B------:R-:W-:Y:S01]  /*02a0*/  UMOV UR4, 0x400 ;  /* 0x0000040000047882 */ /* 0x000fe20000000000 */
[----:B------:R-:W-:Y:S01]  /*02b0*/  LOP3.LUT R2, R3, 0x4, RZ, 0xfc, !PT ;  /* 0x0000000403027812 */ /* 0x000fe200078efcff */
[----:B-1----:R-:W-:Y:S01]  /*02c0*/  UPRMT UR4, UR5, 0x654, UR4 ;  /* 0x0000065405047896 */ /* 0x002fe20008000004 */
[----:B--2---:R-:W-:Y:S01]  /*02d0*/  FSETP.GEU.AND P6, PT, R7, -R11, PT ;  /* 0x8000000b0700720b */ /* 0x004fe20003fce000 */
[----:B------:R-:W-:Y:S01]  /*02e0*/  FADD R7, R11, R7 ;  /* 0x000000070b077221 */ /* 0x000fe20000000000 */
[----:B------:R-:W-:Y:S01]  /*02f0*/  FSETP.GEU.AND P5, PT, R6, -R10, PT ;  /* 0x8000000a0600720b */ /* 0x000fe20003fae000 */
[----:B------:R-:W-:Y:S01]  /*0300*/  FADD R10, R10, R6 ;  /* 0x000000060a0a7221 */ /* 0x000fe20000000000 */
[----:B------:R-:W-:Y:S01]  /*0310*/  FSETP.GEU.AND P4, PT, R5, -R9, PT ;  /* 0x800000090500720b */ /* 0x000fe20003f8e000 */
[----:B------:R-:W-:Y:S01]  /*0320*/  FADD R9, R9, R5 ;  /* 0x0000000509097221 */ /* 0x000fe20000000000 */
[----:B------:R-:W-:Y:S01]  /*0330*/  FSETP.GEU.AND P3, PT, R4, -R8, PT ;  /* 0x800000080400720b */ /* 0x000fe20003f6e000 */
[----:B------:R-:W-:Y:S01]  /*0340*/  FADD R4, R8, R4 ;  /* 0x0000000408047221 */ /* 0x000fe20000000000 */
[----:B------:R-:W-:-:S02]  /*0350*/  FSEL R6, R7, RZ, P6 ;  /* 0x000000ff07067208 */ /* 0x000fc40003000000 */
[----:B---3--:R-:W-:Y:S01]  /*0360*/  FSETP.GEU.AND P6, PT, R12, -R16, PT ;  /* 0x800000100c00720b */ /* 0x008fe20003fce000 */
[----:B------:R-:W-:Y:S01]  /*0370*/  FADD R16, R16, R12 ;  /* 0x0000000c10107221 */ /* 0x000fe20000000000 */
[----:B------:R-:W-:Y:S01]  /*0380*/  FSETP.GEU.AND P2, PT, R15, -R19, PT ;  /* 0x800000130f00720b */ /* 0x000fe20003f4e000 */
[----:B------:R-:W-:Y:S01]  /*0390*/  FADD R15, R19, R15 ;  /* 0x0000000f130f7221 */ /* 0x000fe20000000000 */
[----:B------:R-:W-:Y:S01]  /*03a0*/  FSETP.GEU.AND P1, PT, R14, -R18, PT ;  /* 0x800000120e00720b */ /* 0x000fe20003f2e000 */
[----:B------:R-:W-:Y:S01]  /*03b0*/  FADD R18, R18, R14 ;  /* 0x0000000e12127221 */ /* 0x000fe20000000000 */
[----:B------:R-:W-:Y:S01]  /*03c0*/  FSETP.GEU.AND P0, PT, R13, -R17, PT ;  /* 0x800000110d00720b */ /* 0x000fe20003f0e000 */
[----:B------:R-:W-:Y:S01]  /*03d0*/  FADD R13, R17, R13 ;  /* 0x0000000d110d7221 */ /* 0x000fe20000000000 */
[----:B------:R-:W-:Y:S02]  /*03e0*/  LEA R7, R3, UR4, 0x3 ;  /* 0x0000000403077c11 */ /* 0x000fe4000f8e18ff */
[----:B------:R-:W-:-:S02]  /*03f0*/  FSEL R10, R10, RZ, P5 ;  /* 0x000000ff0a0a7208 */ /* 0x000fc40002800000 */
[----:B------:R-:W-:Y:S01]  /*0400*/  FSEL R12, R9, RZ, P4 ;  /* 0x000000ff090c7208 */ /* 0x000fe20002000000 */
[----:B------:R1:W-:Y:S01]  /*0410*/  STS [R7+0x18], R6 ;  /* 0x0000180607007388 */ /* 0x0003e20000000800 */
[----:B------:R-:W-:Y:S02]  /*0420*/  FSEL R14, R4, RZ, P3 ;  /* 0x000000ff040e7208 */ /* 0x000fe40001800000 */
[----:B------:R-:W-:Y:S01]  /*0430*/  LEA R8, R2, UR4, 0x3 ;  /* 0x0000000402087c11 */ /* 0x000fe2000f8e18ff */
[----:B------:R-:W-:Y:S01]  /*0440*/  STS [R7+0x8], R12 ;  /* 0x0000080c07007388 */ /* 0x000fe20000000800 */
[----:B------:R-:W-:Y:S01]  /*0450*/  FSEL R11, R16, RZ, P6 ;  /* 0x000000ff100b7208 */ /* 0x000fe20003000000 */
[----:B------:R-:W2:Y:S01]  /*0460*/  LDC.64 R2, c[0x0][0x220] ;  /* 0x00008800ff027b82 */ /* 0x000ea20000000a00 */
[----:B------:R-:W-:Y:S01]  /*0470*/  FSEL R4, R15, RZ, P2 ;  /* 0x000000ff0f047208 */ /* 0x000fe20001000000 */
[----:B------:R-:W-:Y:S01]  /*0480*/  STS [R7], R14 ;  /* 0x0000000e07007388 */ /* 0x000fe20000000800 */
[----:B------:R-:W-:-:S02]  /*0490*/  FSEL R18, R18, RZ, P1 ;  /* 0x000000ff12127208 */ /* 0x000fc40000800000 */
[----:B------:R-:W-:Y:S01]  /*04a0*/  FSEL R22, R13, RZ, P0 ;  /* 0x000000ff0d167208 */ /* 0x000fe20000000000 */
[----:B------:R-:W-:Y:S01]  /*04b0*/  STS [R7+0x10], R10 ;  /* 0x0000100a07007388 */ /* 0x000fe20000000800 */
[----:B------:R-:W-:Y:S02]  /*04c0*/  LOP3.LUT R5, R21, 0x7f, RZ, 0xc0, !PT ;  /* 0x0000007f15057812 */ /* 0x000fe400078ec0ff */
[----:B------:R-:W-:Y:S01]  /*04d0*/  LOP3.LUT R21, R20, 0x7f, R21, 0xf8, !PT ;  /* 0x0000007f14157812 */ /* 0x000fe200078ef815 */
[----:B------:R3:W-:Y:S01]  /*04e0*/  STS [R8], R11 ;  /* 0x0000000b08007388 */ /* 0x0007e20000000800 */
[----:B------:R-:W-:Y:S02]  /*04f0*/  LEA R9, R5, UR4, 0x3 ;  /* 0x0000000405097c11 */ /* 0x000fe4000f8e18ff */
[----:B------:R-:W-:Y:S01]  /*0500*/  PLOP3.LUT P0, PT, PT, PT, UP0, 0x80, 0x0 ;  /* 0x000000000000781c */ /* 0x000fe20003f0f008 */
[----:B------:R-:W-:Y:S01]  /*0510*/  STS [R7+0x28], R22 ;  /* 0x0000281607007388 */ /* 0x000fe20000000800 */
[----:B------:R-:W-:-:S02]  /*0520*/  FSETP.GTU.AND P2, PT, R6, RZ, PT ;  /* 0x000000ff0600720b */ /* 0x000fc40003f4c000 */
[----:B------:R-:W-:Y:S01]  /*0530*/  FSETP.GTU.AND P1, PT, R10, RZ, PT ;  /* 0x000000ff0a00720b */ /* 0x000fe20003f2c000 */
[----:B------:R-:W-:Y:S01]  /*0540*/  STS [R7+0x30], R18 ;  /* 0x0000301207007388 */ /* 0x000fe20000000800 */
[----:B------:R-:W-:Y:S02]  /*0550*/  LEA R17, R21, UR8, 0x6 ;  /* 0x0000000815117c11 */ /* 0x000fe4000f8e30ff */
[----:B-1----:R-:W-:Y:S01]  /*0560*/  LOP3.LUT R6, R5, 0x80, RZ, 0xfc, !PT ;  /* 0x0000008005067812 */ /* 0x002fe200078efcff */
[----:B------:R1:W-:Y:S01]  /*0570*/  STS [R7+0x38], R4 ;  /* 0x0000380407007388 */ /* 0x0003e20000000800 */
[----:B---3--:R-:W-:Y:S01]  /*0580*/  SEL R8, RZ, 0x1, P2 ;  /* 0x00000001ff087807 */ /* 0x008fe20001000000 */
[----:B--2---:R-:W-:Y:S01]  /*0590*/  IMAD.WIDE R16, R17, 0x4, R2 ;  /* 0x0000000411107825 */ /* 0x004fe200078e0202 */
[----:B------:R-:W-:Y:S01]  /*05a0*/  SEL R13, RZ, 0x1, P1 ;  /* 0x00000001ff0d7807 */ /* 0x000fe20000800000 */
[----:B------:R-:W-:Y:S01]  /*05b0*/  BAR.SYNC.DEFER_BLOCKING 0x0 ;  /* 0x0000000000007b1d */ /* 0x000fe20000010000 */
[----:B------:R-:W-:-:S02]  /*05c0*/  FSETP.GTU.AND P5, PT, R14, RZ, PT ;  /* 0x000000ff0e00720b */ /* 0x000fc40003fac000 */
[----:B------:R-:W-:Y:S02]  /*05d0*/  PRMT R14, R13, 0x3340, R8 ;  /* 0x000033400d0e7816 */ /* 0x000fe40000000008 */
[C---:B------:R-:W-:Y:S02]  /*05e0*/  LOP3.LUT R13, R5.reuse, 0x100, RZ, 0xfc, !PT ;  /* 0x00000100050d7812 */ /* 0x040fe400078efcff */
[----:B-1----:R-:W-:Y:S02]  /*05f0*/  LEA R7, R6, UR4, 0x3 ;  /* 0x0000000406077c11 */ /* 0x002fe4000f8e18ff */
[----:B------:R-:W-:Y:S02]  /*0600*/  LOP3.LUT R15, R5, 0x180, RZ, 0xfc, !PT ;  /* 0x00000180050f7812 */ /* 0x000fe400078efcff */
[----:B------:R-:W-:Y:S02]  /*0610*/  FSETP.GTU.AND P2, PT, R22, RZ, PT ;  /* 0x000000ff1600720b */ /* 0x000fe40003f4c000 */
[----:B------:R-:W-:-:S02]  /*0620*/  LEA R13, R13, UR4, 0x3 ;  /* 0x000000040d0d7c11 */ /* 0x000fc4000f8e18ff */
[----:B------:R-:W-:Y:S02]  /*0630*/  LEA R22, R15, UR4, 0x3 ;  /* 0x000000040f167c11 */ /* 0x000fe4000f8e18ff */
[----:B------:R-:W-:Y:S02]  /*0640*/  FSETP.GTU.AND P4, PT, R12, RZ, PT ;  /* 0x000000ff0c00720b */ /* 0x000fe40003f8c000 */
[----:B------:R-:W-:Y:S02]  /*0650*/  FSETP.GTU.AND P1, PT, R11, RZ, PT ;  /* 0x000000ff0b00720b */ /* 0x000fe40003f2c000 */
[----:B------:R-:W-:Y:S02]  /*0660*/  FSETP.GTU.AND P3, PT, R18, RZ, PT ;  /* 0x000000ff1200720b */ /* 0x000fe40003f6c000 */
[----:B------:R-:W-:Y:S01]  /*0670*/  LOP3.LUT R12, R20, 0x80, R5, 0xfe, !PT ;  /* 0x00000080140c7812 */ /* 0x000fe200078efe05 */
[----:B------:R1:W2:Y:S01]  /*0680*/  LDS R19, [R9] ;  /* 0x0000000009137984 */ /* 0x0002a20000000800 */
[----:B------:R-:W-:-:S02]  /*0690*/  LOP3.LUT R8, R20, 0x100, R5, 0xfe, !PT ;  /* 0x0000010014087812 */ /* 0x000fc400078efe05 */
[----:B------:R-:W-:Y:S01]  /*06a0*/  LOP3.LUT R6, R20, 0x180, R5, 0xfe, !PT ;  /* 0x0000018014067812 */ /* 0x000fe200078efe05 */
[----:B------:R-:W3:Y:S01]  /*06b0*/  LDS R7, [R7] ;  /* 0x0000000007077984 */ /* 0x000ee20000000800 */
[----:B------:R-:W-:Y:S02]  /*06c0*/  LOP3.LUT R11, R20, 0x280, R5, 0xfe, !PT ;  /* 0x00000280140b7812 */ /* 0x000fe400078efe05 */
[----:B------:R-:W-:Y:S01]  /*06d0*/  LOP3.LUT R10, R20, 0x300, R5, 0xfe, !PT ;  /* 0x00000300140a7812 */ /* 0x000fe200078efe05 */
[----:B------:R4:W5:Y:S01]  /*06e0*/  LDS R15, [R13] ;  /* 0x000000000d0f7984 */ /* 0x0009620000000800 */
[----:B-1----:R-:W-:Y:S02]  /*06f0*/  LOP3.LUT R9, R20, 0x200, R5, 0xfe, !PT ;  /* 0x0000020014097812 */ /* 0x002fe400078efe05 */
[----:B------:R-:W-:Y:S02]  /*0700*/  LOP3.LUT R20, R20, 0x380, R5, 0xfe, !PT ;  /* 0x0000038014147812 */ /* 0x000fe400078efe05 */
[----:B------:R-:W-:-:S02]  /*0710*/  LOP3.LUT R18, R5, 0x300, RZ, 0xfc, !PT ;  /* 0x0000030005127812 */ /* 0x000fc400078efcff */
[----:B------:R-:W-:Y:S02]  /*0720*/  PLOP3.LUT P6, PT, PT, PT, UP0, 0x80, 0x0 ;  /* 0x000000000000781c */ /* 0x000fe40003fcf008 */
[----:B------:R-:W-:Y:S02]  /*0730*/  LEA R18, R18, UR4, 0x3 ;  /* 0x0000000412127c11 */ /* 0x000fe4000f8e18ff */
[----:B------:R-:W-:Y:S02]  /*0740*/  SEL R27, RZ, 0x1, P4 ;  /* 0x00000001ff1b7807 */ /* 0x000fe40002000000 */
[----:B------:R-:W-:Y:S01]  /*0750*/  PLOP3.LUT P4, PT, PT, PT, UP0, 0x80, 0x0 ;  /* 0x000000000000781c */ /* 0x000fe20003f8f008 */
[----:B------:R-:W-:Y:S01]  /*0760*/  LDS R23, [R18] ;  /* 0x0000000012177984 */ /* 0x000fe20000000800 */
[----:B------:R-:W-:Y:S02]  /*0770*/  LEA R6, R6, UR8, 0x6 ;  /* 0x0000000806067c11 */ /* 0x000fe4000f8e30ff */
[----:B------:R-:W-:-:S02]  /*0780*/  SEL R29, RZ, 0x1, P2 ;  /* 0x00000001ff1d7807 */ /* 0x000fc40001000000 */
[----:B------:R-:W-:Y:S02]  /*0790*/  SEL R24, RZ, 0x1, P1 ;  /* 0x00000001ff187807 */ /* 0x000fe40000800000 */
[----:B------:R-:W-:Y:S02]  /*07a0*/  PLOP3.LUT P2, PT, PT, PT, UP0, 0x80, 0x0 ;  /* 0x000000000000781c */ /* 0x000fe40003f4f008 */
[----:B------:R-:W-:Y:S02]  /*07b0*/  PLOP3.LUT P1, PT, PT, PT, UP0, 0x80, 0x0 ;  /* 0x000000000000781c */ /* 0x000fe40003f2f008 */
[----:B------:R-:W-:Y:S02]  /*07c0*/  LEA R9, R9, UR8, 0x6 ;  /* 0x0000000809097c11 */ /* 0x000fe4000f8e30ff */
[----:B------:R-:W-:Y:S02]  /*07d0*/  LEA R11, R11, UR8, 0x6 ;  /* 0x000000080b0b7c11 */ /* 0x000fe4000f8e30ff */
[----:B------:R-:W-:-:S02]  /*07e0*/  LEA R20, R20, UR8, 0x6 ;  /* 0x0000000814147c11 */ /* 0x000fc4000f8e30ff */
[----:B------:R-:W-:Y:S01]  /*07f0*/  PRMT R29, R24, 0x3340, R29 ;  /* 0x00003340181d7816 */ /* 0x000fe2000000001d */
[----:B--2---:R1:W-:Y:S01]  /*0800*/  @!P0 STG.E desc[UR6][R16.64], R19 ;  /* 0x0000001310008986 */ /* 0x0043e2000c101906 */
[----:B------:R-:W-:-:S04]  /*0810*/  FSETP.GTU.AND P0, PT, R4, RZ, PT ;  /* 0x000000ff0400720b */ /* 0x000fc80003f0c000 */
[----:B----4-:R-:W-:Y:S02]  /*0820*/  SEL R13, RZ, 0x1, P0 ;  /* 0x00000001ff0d7807 */ /* 0x010fe40000000000 */
[----:B------:R-:W-:Y:S02]  /*0830*/  PLOP3.LUT P0, PT, PT, PT, UP0, 0x80, 0x0 ;  /* 0x000000000000781c */ /* 0x000fe40003f0f008 */
[C---:B-1----:R-:W-:Y:S02]  /*0840*/  LOP3.LUT R17, R5.reuse, 0x280, RZ, 0xfc, !PT ;  /* 0x0000028005117812 */ /* 0x042fe400078efcff */
[----:B------:R-:W-:Y:S02]  /*0850*/  LOP3.LUT R16, R5, 0x200, RZ, 0xfc, !PT ;  /* 0x0000020005107812 */ /* 0x000fe400078efcff */
[----:B------:R-:W-:Y:S02]  /*0860*/  LEA R21, R17, UR4, 0x3 ;  /* 0x0000000411157c11 */ /* 0x000fe4000f8e18ff */
[----:B------:R1:W2:Y:S01]  /*0870*/  LDS R17, [R22] ;  /* 0x0000000016117984 */ /* 0x0002a20000000800 */
[----:B------:R-:W-:-:S02]  /*0880*/  LOP3.LUT R5, R5, 0x380, RZ, 0xfc, !PT ;  /* 0x0000038005057812 */ /* 0x000fc400078efcff */
[----:B------:R-:W-:Y:S01]  /*0890*/  LEA R16, R16, UR4, 0x3 ;  /* 0x0000000410107c11 */ /* 0x000fe2000f8e18ff */
[----:B------:R-:W-:Y:S01]  /*08a0*/  LDS R21, [R21] ;  /* 0x0000000015157984 */ /* 0x000fe20000000800 */
[----:B------:R-:W-:Y:S01]  /*08b0*/  LEA R25, R5, UR4, 0x3 ;  /* 0x0000000405197c11 */ /* 0x000fe2000f8e18ff */
[----:B------:R-:W-:Y:S01]  /*08c0*/  ULDC.64 UR4, c[0x0][0x228] ;  /* 0x00008a0000047ab9 */ /* 0x000fe20000000a00 */
[----:B------:R-:W-:Y:S01]  /*08d0*/  LEA R5, R12, UR8, 0x6 ;  /* 0x000000080c057c11 */ /* 0x000fe2000f8e30ff */
[----:B------:R4:W2:Y:S01]  /*08e0*/  LDS R19, [R16] ;  /* 0x0000000010137984 */ /* 0x0008a20000000800 */
[----:B-1----:R-:W-:Y:S02]  /*08f0*/  SEL R22, RZ, 0x1, P3 ;  /* 0x00000001ff167807 */ /* 0x002fe40001800000 */
[----:B------:R-:W-:Y:S01]  /*0900*/  PLOP3.LUT P3, PT, PT, PT, UP0, 0x80, 0x0 ;  /* 0x000000000000781c */ /* 0x000fe20003f6f008 */
[----:B------:R-:W1:Y:S01]  /*0910*/  LDS R25, [R25] ;  /* 0x0000000019197984 */ /* 0x000e620000000800 */
[----:B------:R-:W-:Y:S01]  /*0920*/  IMAD.WIDE R4, R5, 0x4, R2 ;  /* 0x0000000405047825 */ /* 0x000fe200078e0202 */
[----:B------:R-:W-:-:S02]  /*0930*/  SEL R12, RZ, 0x1, P5 ;  /* 0x00000001ff0c7807 */ /* 0x000fc40002800000 */
[----:B----4-:R-:W-:Y:S02]  /*0940*/  PRMT R16, R22, 0x3340, R13 ;  /* 0x0000334016107816 */ /* 0x010fe4000000000d */
[----:B------:R-:W-:Y:S01]  /*0950*/  LEA R13, R8, UR8, 0x6 ;  /* 0x00000008080d7c11 */ /* 0x000fe2000f8e30ff */
[----:B---3--:R3:W-:Y:S01]  /*0960*/  @!P6 STG.E desc[UR6][R4.64], R7 ;  /* 0x000000070400e986 */ /* 0x0087e2000c101906 */
[----:B------:R-:W-:Y:S01]  /*0970*/  PLOP3.LUT P5, PT, PT, PT, UP0, 0x80, 0x0 ;  /* 0x000000000000781c */ /* 0x000fe20003faf008 */
[----:B------:R-:W-:Y:S01]  /*0980*/  IMAD.WIDE R8, R9, 0x4, R2 ;  /* 0x0000000409087825 */ /* 0x000fe200078e0202 */
[----:B------:R-:W-:Y:S02]  /*0990*/  PRMT R27, R12, 0x3340, R27 ;  /* 0x000033400c1b7816 */ /* 0x000fe4000000001b */
[----:B------:R-:W-:Y:S01]  /*09a0*/  LEA R12, R10, UR8, 0x6 ;  /* 0x000000080a0c7c11 */ /* 0x000fe2000f8e30ff */
[----:B------:R-:W-:Y:S01]  /*09b0*/  IMAD.WIDE R10, R11, 0x4, R2 ;  /* 0x000000040b0a7825 */ /* 0x000fe200078e0202 */
[----:B------:R-:W-:-:S03]  /*09c0*/  PRMT R14, R27, 0x5410, R14 ;  /* 0x000054101b0e7816 */ /* 0x000fc6000000000e */
[----:B---3--:R-:W-:-:S04]  /*09d0*/  IMAD.WIDE R4, R13, 0x4, R2 ;  /* 0x000000040d047825 */ /* 0x008fc800078e0202 */
[--C-:B------:R-:W-:Y:S01]  /*09e0*/  IMAD.WIDE R6, R6, 0x4, R2.reuse ;  /* 0x0000000406067825 */ /* 0x100fe200078e0202 */
[----:B-----5:R3:W-:Y:S03]  /*09f0*/  @!P3 STG.E desc[UR6][R4.64], R15 ;  /* 0x0000000f0400b986 */ /* 0x0207e6000c101906 */
[--C-:B------:R-:W-:Y:S01]  /*0a00*/  IMAD.WIDE R12, R12, 0x4, R2.reuse ;  /* 0x000000040c0c7825 */ /* 0x100fe200078e0202 */
[----:B--2---:R-:W-:Y:S01]  /*0a10*/  @!P4 STG.E desc[UR6][R6.64], R17 ;  /* 0x000000110600c986 */ /* 0x004fe2000c101906 */
[----:B------:R-:W-:Y:S02]  /*0a20*/  PLOP3.LUT P4, PT, PT, PT, UP0, 0x40, 0x0 ;  /* 0x000000000000781c */ /* 0x000fe40003f8e808 */
[----:B------:R-:W-:Y:S01]  /*0a30*/  IMAD.WIDE R2, R20, 0x4, R2 ;  /* 0x0000000414027825 */ /* 0x000fe200078e0202 */
[----:B------:R-:W-:Y:S01]  /*0a40*/  IADD3 R20, P3, R0, UR4, RZ ;  /* 0x0000000400147c10 */ /* 0x000fe2000ff7e0ff */
[----:B0-----:R-:W-:Y:S01]  /*0a50*/  @!P5 STG.E desc[UR6][R8.64], R19 ;  /* 0x000000130800d986 */ /* 0x001fe2000c101906 */
[----:B---3--:R-:W-:-:S03]  /*0a60*/  PRMT R15, R29, 0x5410, R16 ;  /* 0x000054101d0f7816 */ /* 0x008fc60000000010 */
[----:B------:R0:W-:Y:S04]  /*0a70*/  @!P0 STG.E desc[UR6][R10.64], R21 ;  /* 0x000000150a008986 */ /* 0x0001e8000c101906 */
[----:B------:R2:W-:Y:S04]  /*0a80*/  @!P2 STG.E desc[UR6][R12.64], R23 ;  /* 0x000000170c00a986 */ /* 0x0005e8000c101906 */
[----:B-1----:R2:W-:Y:S01]  /*0a90*/  @!P1 STG.E desc[UR6][R2.64], R25 ;  /* 0x0000001902009986 */ /* 0x0025e2000c101906 */
[----:B0-----:R-:W-:Y:S01]  /*0aa0*/  LEA.HI.X.SX32 R21, R0, UR5, 0x1, P3 ;  /* 0x0000000500157c11 */ /* 0x001fe200098f0eff */
[----:B------:R-:W-:Y:S06]  /*0ab0*/  @!P4 EXIT ;  /* 0x000000000000c94d */ /* 0x000fec0003800000 */
[----:B------:R-:W-:Y:S01]  /*0ac0*/  STG.E.64 desc[UR6][R20.64], R14 ;  /* 0x0000000e14007986 */ /* 0x000fe2000c101b06 */
[----:B------:R-:W-:Y:S05]  /*0ad0*/  EXIT ;  /* 0x000000000000794d */ /* 0x000fea0003800000 */
.L_x_0:
[----:B------:R-:W-:-:S00]  /*0ae0*/  BRA `(.L_x_0) ;  /* 0xfffffffc00fc7947 */ /* 0x000fc0000383ffff */
[----:B------:R-:W-:-:S00]  /*0af0*/  NOP ;  /* 0x0000000000007918 */ /* 0x000fc00000000000 */
        /* <DEDUP_REMOVED lines=8> */
.L_x_1:


//--------------------- .nv.shared.triton_poi_fused_convolution_relu_threshold_backward_16 --------------------------
	.section	.nv.shared.triton_poi_fused_convolution_relu_threshold_backward_16,"aw",@nobits
	.sectionflags	@""
	.align	16
	.zero		1024


//--------------------- .nv.constant0.triton_poi_fused_convolution_relu_threshold_backward_16 --------------------------
	.section	.nv.constant0.triton_poi_fused_convolution_relu_threshold_backward_16,"a",@progbits
	.sectionflags	@""
	.align	4
.nv.constant0.triton_poi_fused_convolution_relu_threshold_backward_16:
	.zero		568
